//
// Generated by NVIDIA NVVM Compiler
//
// Compiler Build ID: CL-36424714
// Cuda compilation tools, release 13.0, V13.0.88
// Based on NVVM 20.0.0
//

.version 9.0
.target sm_100
.address_size 64

	// .globl	_ZN6device6kernelEPKcmS1_mPcmii

.visible .entry _ZN6device6kernelEPKcmS1_mPcmii(
	.param .u64 .ptr .align 1 _ZN6device6kernelEPKcmS1_mPcmii_param_0,
	.param .u64 _ZN6device6kernelEPKcmS1_mPcmii_param_1,
	.param .u64 .ptr .align 1 _ZN6device6kernelEPKcmS1_mPcmii_param_2,
	.param .u64 _ZN6device6kernelEPKcmS1_mPcmii_param_3,
	.param .u64 .ptr .align 1 _ZN6device6kernelEPKcmS1_mPcmii_param_4,
	.param .u64 _ZN6device6kernelEPKcmS1_mPcmii_param_5,
	.param .u32 _ZN6device6kernelEPKcmS1_mPcmii_param_6,
	.param .u32 _ZN6device6kernelEPKcmS1_mPcmii_param_7
)
{
	.reg .pred 	%p<4>;
	.reg .b32 	%r<13>;
	.reg .b32 	%f<4>;
	.reg .b64 	%rd<18>;

	ld.param.u64 	%rd1, [_ZN6device6kernelEPKcmS1_mPcmii_param_0];
	ld.param.u64 	%rd2, [_ZN6device6kernelEPKcmS1_mPcmii_param_1];
	ld.param.u64 	%rd3, [_ZN6device6kernelEPKcmS1_mPcmii_param_2];
	ld.param.u64 	%rd4, [_ZN6device6kernelEPKcmS1_mPcmii_param_3];
	ld.param.u64 	%rd5, [_ZN6device6kernelEPKcmS1_mPcmii_param_4];
	ld.param.u64 	%rd6, [_ZN6device6kernelEPKcmS1_mPcmii_param_5];
	ld.param.u32 	%r3, [_ZN6device6kernelEPKcmS1_mPcmii_param_6];
	ld.param.u32 	%r5, [_ZN6device6kernelEPKcmS1_mPcmii_param_7];
	mov.u32 	%r6, %ctaid.x;
	mov.u32 	%r7, %ntid.x;
	mov.u32 	%r8, %tid.x;
	mad.lo.s32 	%r1, %r6, %r7, %r8;
	mov.u32 	%r9, %ctaid.y;
	mov.u32 	%r10, %ntid.y;
	mov.u32 	%r11, %tid.y;
	mad.lo.s32 	%r12, %r9, %r10, %r11;
	setp.ge.s32 	%p1, %r1, %r5;
	setp.ge.s32 	%p2, %r12, %r3;
	or.pred  	%p3, %p1, %p2;
	@%p3 bra 	$L__BB0_2;
	cvta.to.global.u64 	%rd7, %rd1;
	cvta.to.global.u64 	%rd8, %rd3;
	cvta.to.global.u64 	%rd9, %rd5;
	cvt.u64.u32 	%rd10, %r12;
	mad.lo.s64 	%rd11, %rd2, %rd10, %rd7;
	mad.lo.s64 	%rd12, %rd4, %rd10, %rd8;
	mad.lo.s64 	%rd13, %rd6, %rd10, %rd9;
	mul.wide.s32 	%rd14, %r1, 4;
	add.s64 	%rd15, %rd11, %rd14;
	ld.global.f32 	%f1, [%rd15];
	add.s64 	%rd16, %rd12, %rd14;
	ld.global.f32 	%f2, [%rd16];
	add.f32 	%f3, %f1, %f2;
	add.s64 	%rd17, %rd13, %rd14;
	st.global.f32 	[%rd17], %f3;
$L__BB0_2:
	ret;

}


// ===== COMPILED SASS (sm_100) =====

	.target	sm_100

	.elftype	@"ET_EXEC"


//--------------------- .note.nv.tkinfo           --------------------------
	.section	.note.nv.tkinfo,"",@"SHT_NOTE"
	.sectionflags	@"SHF_NOTE_NV_TKINFO"
	.tkinfo
        /*0018*/ 	.word	0x00000002
        /*0030*/ 	.string	""
        /*0030*/ 	.string	"ptxas"
        /*0030*/ 	.string	"Cuda compilation tools, release 13.0, V13.0.88"
        /*0030*/ 	.string	"Build cuda_13.0.r13.0/compiler.36424714_0"
        /*0030*/ 	.string	"-arch sm_100 -m 64 "



//--------------------- .note.nv.cuinfo           --------------------------
	.section	.note.nv.cuinfo,"",@"SHT_NOTE"
	.sectionflags	@"SHF_NOTE_NV_CUINFO"
        /*0018*/ 	.short	0x0002
        /*001a*/ 	.short	0x0064
        /*001c*/ 	.short	0x0082
	.zero		2


//--------------------- .nv.info                  --------------------------
	.section	.nv.info,"",@"SHT_CUDA_INFO"
	.align	4


	//----- nvinfo : EIATTR_REGCOUNT
	.align		4
        /*0000*/ 	.byte	0x04, 0x2f
        /*0002*/ 	.short	(.L_1 - .L_0)
	.align		4
.L_0:
        /*0004*/ 	.word	index@(_ZN6device6kernelEPKcmS1_mPcmii)
        /*0008*/ 	.word	0x0000000e


	//----- nvinfo : EIATTR_FRAME_SIZE
	.align		4
.L_1:
        /*000c*/ 	.byte	0x04, 0x11
        /*000e*/ 	.short	(.L_3 - .L_2)
	.align		4
.L_2:
        /*0010*/ 	.word	index@(_ZN6device6kernelEPKcmS1_mPcmii)
        /*0014*/ 	.word	0x00000000


	//----- nvinfo : EIATTR_MIN_STACK_SIZE
	.align		4
.L_3:
        /*0018*/ 	.byte	0x04, 0x12
        /*001a*/ 	.short	(.L_5 - .L_4)
	.align		4
.L_4:
        /*001c*/ 	.word	index@(_ZN6device6kernelEPKcmS1_mPcmii)
        /*0020*/ 	.word	0x00000000
.L_5:


//--------------------- .nv.compat                --------------------------
	.section	.nv.compat,"",@"SHT_CUDA_COMPAT_INFO"
	.align	4
        /*0000*/ 	.byte	0x02, 0x09, 0x00, 0x00, 0x02, 0x02, 0x01, 0x00, 0x02, 0x05, 0x05, 0x00, 0x03, 0x07, 0x01, 0x01
        /*0010*/ 	.byte	0x02, 0x03, 0x00, 0x00, 0x02, 0x06, 0x01, 0x00, 0x04, 0x0b, 0x08, 0x00, 0x09, 0x00, 0x00, 0x00
        /*0020*/ 	.byte	0x00, 0x00, 0x00, 0x00


//--------------------- .nv.info._ZN6device6kernelEPKcmS1_mPcmii --------------------------
	.section	.nv.info._ZN6device6kernelEPKcmS1_mPcmii,"",@"SHT_CUDA_INFO"
	.sectionflags	@""
	.align	4


	//----- nvinfo : EIATTR_CUDA_API_VERSION
	.align		4
        /*0000*/ 	.byte	0x04, 0x37
        /*0002*/ 	.short	(.L_7 - .L_6)
.L_6:
        /*0004*/ 	.word	0x00000082


	//----- nvinfo : EIATTR_KPARAM_INFO
	.align		4
.L_7:
        /*0008*/ 	.byte	0x04, 0x17
        /*000a*/ 	.short	(.L_9 - .L_8)
.L_8:
        /*000c*/ 	.word	0x00000000
        /*0010*/ 	.short	0x0007
        /*0012*/ 	.short	0x0034
        /*0014*/ 	.byte	0x00, 0xf0, 0x11, 0x00


	//----- nvinfo : EIATTR_KPARAM_INFO
	.align		4
.L_9:
        /*0018*/ 	.byte	0x04, 0x17
        /*001a*/ 	.short	(.L_11 - .L_10)
.L_10:
        /*001c*/ 	.word	0x00000000
        /*0020*/ 	.short	0x0006
        /*0022*/ 	.short	0x0030
        /*0024*/ 	.byte	0x00, 0xf0, 0x11, 0x00


	//----- nvinfo : EIATTR_KPARAM_INFO
	.align		4
.L_11:
        /*0028*/ 	.byte	0x04, 0x17
        /*002a*/ 	.short	(.L_13 - .L_12)
.L_12:
        /*002c*/ 	.word	0x00000000
        /*0030*/ 	.short	0x0005
        /*0032*/ 	.short	0x0028
        /*0034*/ 	.byte	0x00, 0xf0, 0x21, 0x00


	//----- nvinfo : EIATTR_KPARAM_INFO
	.align		4
.L_13:
        /*0038*/ 	.byte	0x04, 0x17
        /*003a*/ 	.short	(.L_15 - .L_14)
.L_14:
        /*003c*/ 	.word	0x00000000
        /*0040*/ 	.short	0x0004
        /*0042*/ 	.short	0x0020
        /*0044*/ 	.byte	0x00, 0xf5, 0x21, 0x00


	//----- nvinfo : EIATTR_KPARAM_INFO
	.align		4
.L_15:
        /*0048*/ 	.byte	0x04, 0x17
        /*004a*/ 	.short	(.L_17 - .L_16)
.L_16:
        /*004c*/ 	.word	0x00000000
        /*0050*/ 	.short	0x0003
        /*0052*/ 	.short	0x0018
        /*0054*/ 	.byte	0x00, 0xf0, 0x21, 0x00


	//----- nvinfo : EIATTR_KPARAM_INFO
	.align		4
.L_17:
        /*0058*/ 	.byte	0x04, 0x17
        /*005a*/ 	.short	(.L_19 - .L_18)
.L_18:
        /*005c*/ 	.word	0x00000000
        /*0060*/ 	.short	0x0002
        /*0062*/ 	.short	0x0010
        /*0064*/ 	.byte	0x00, 0xf5, 0x21, 0x00


	//----- nvinfo : EIATTR_KPARAM_INFO
	.align		4
.L_19:
        /*0068*/ 	.byte	0x04, 0x17
        /*006a*/ 	.short	(.L_21 - .L_20)
.L_20:
        /*006c*/ 	.word	0x00000000
        /*0070*/ 	.short	0x0001
        /*0072*/ 	.short	0x0008
        /*0074*/ 	.byte	0x00, 0xf0, 0x21, 0x00


	//----- nvinfo : EIATTR_KPARAM_INFO
	.align		4
.L_21:
        /*0078*/ 	.byte	0x04, 0x17
        /*007a*/ 	.short	(.L_23 - .L_22)
.L_22:
        /*007c*/ 	.word	0x00000000
        /*0080*/ 	.short	0x0000
        /*0082*/ 	.short	0x0000
        /*0084*/ 	.byte	0x00, 0xf5, 0x21, 0x00


	//----- nvinfo : EIATTR_SPARSE_MMA_MASK
	.align		4
.L_23:
        /*0088*/ 	.byte	0x03, 0x50
        /*008a*/ 	.short	0x0000


	//----- nvinfo : EIATTR_MAXREG_COUNT
	.align		4
        /*008c*/ 	.byte	0x03, 0x1b
        /*008e*/ 	.short	0x00ff


	//----- nvinfo : EIATTR_MERCURY_ISA_VERSION
	.align		4
        /*0090*/ 	.byte	0x03, 0x5f
        /*0092*/ 	.short	0x0101


	//----- nvinfo : EIATTR_VRC_CTA_INIT_COUNT
	.align		4
        /*0094*/ 	.byte	0x02, 0x4a
	.zero		1
	.zero		1


	//----- nvinfo : EIATTR_EXIT_INSTR_OFFSETS
	.align		4
        /*0098*/ 	.byte	0x04, 0x1c
        /*009a*/ 	.short	(.L_25 - .L_24)


	//   ....[0]....
.L_24:
        /*009c*/ 	.word	0x000000c0


	//   ....[1]....
        /*00a0*/ 	.word	0x00000210


	//----- nvinfo : EIATTR_CBANK_PARAM_SIZE
	.align		4
.L_25:
        /*00a4*/ 	.byte	0x03, 0x19
        /*00a6*/ 	.short	0x0038


	//----- nvinfo : EIATTR_PARAM_CBANK
	.align		4
        /*00a8*/ 	.byte	0x04, 0x0a
        /*00aa*/ 	.short	(.L_27 - .L_26)
	.align		4
.L_26:
        /*00ac*/ 	.word	index@(.nv.constant0._ZN6device6kernelEPKcmS1_mPcmii)
        /*00b0*/ 	.short	0x0380
        /*00b2*/ 	.short	0x0038


	//----- nvinfo : EIATTR_SW_WAR
	.align		4
.L_27:
        /*00b4*/ 	.byte	0x04, 0x36
        /*00b6*/ 	.short	(.L_29 - .L_28)
.L_28:
        /*00b8*/ 	.word	0x00000008
.L_29:


//--------------------- .nv.callgraph             --------------------------
	.section	.nv.callgraph,"",@"SHT_CUDA_CALLGRAPH"
	.align	4
	.sectionentsize	8
	.align		4
        /*0000*/ 	.word	0x00000000
	.align		4
        /*0004*/ 	.word	0xffffffff
	.align		4
        /*0008*/ 	.word	0x00000000
	.align		4
        /*000c*/ 	.word	0xfffffffe
	.align		4
        /*0010*/ 	.word	0x00000000
	.align		4
        /*0014*/ 	.word	0xfffffffd
	.align		4
        /*0018*/ 	.word	0x00000000
	.align		4
        /*001c*/ 	.word	0xfffffffc


//--------------------- .text._ZN6device6kernelEPKcmS1_mPcmii --------------------------
	.section	.text._ZN6device6kernelEPKcmS1_mPcmii,"ax",@progbits
	.align	128
        .global         _ZN6device6kernelEPKcmS1_mPcmii
        .type           _ZN6device6kernelEPKcmS1_mPcmii,@function
        .size           _ZN6device6kernelEPKcmS1_mPcmii,(.L_x_1 - _ZN6device6kernelEPKcmS1_mPcmii)
        .other          _ZN6device6kernelEPKcmS1_mPcmii,@"STO_CUDA_ENTRY STV_DEFAULT"
_ZN6device6kernelEPKcmS1_mPcmii:
.text._ZN6device6kernelEPKcmS1_mPcmii:
[----:B------:R-:W-:Y:S01]  /*0000*/  LDC R1, c[0x0][0x37c] ;  /* 0x0000df00ff017b82 */ /* 0x000fe20000000800 */
[----:B------:R-:W0:Y:S07]  /*0010*/  S2R R2, SR_TID.Y ;  /* 0x0000000000027919 */ /* 0x000e2e0000002200 */
[----:B------:R-:W1:Y:S01]  /*0020*/  LDC R9, c[0x0][0x360] ;  /* 0x0000d800ff097b82 */ /* 0x000e620000000800 */
[----:B------:R-:W2:Y:S01]  /*0030*/  LDCU.64 UR6, c[0x0][0x3b0] ;  /* 0x00007600ff0677ac */ /* 0x000ea20008000a00 */
[----:B------:R-:W1:Y:S06]  /*0040*/  S2R R0, SR_TID.X ;  /* 0x0000000000007919 */ /* 0x000e6c0000002100 */
[----:B------:R-:W0:Y:S08]  /*0050*/  S2UR UR5, SR_CTAID.Y ;  /* 0x00000000000579c3 */ /* 0x000e300000002600 */
[----:B------:R-:W0:Y:S08]  /*0060*/  LDC R11, c[0x0][0x364] ;  /* 0x0000d900ff0b7b82 */ /* 0x000e300000000800 */
[----:B------:R-:W1:Y:S01]  /*0070*/  S2UR UR4, SR_CTAID.X ;  /* 0x00000000000479c3 */ /* 0x000e620000002500 */
[----:B0-----:R-:W-:-:S05]  /*0080*/  IMAD R11, R11, UR5, R2 ;  /* 0x000000050b0b7c24 */ /* 0x001fca000f8e0202 */
[----:B--2---:R-:W-:Y:S01]  /*0090*/  ISETP.GE.AND P0, PT, R11, UR6, PT ;  /* 0x000000060b007c0c */ /* 0x004fe2000bf06270 */
[----:B-1----:R-:W-:-:S05]  /*00a0*/  IMAD R9, R9, UR4, R0 ;  /* 0x0000000409097c24 */ /* 0x002fca000f8e0200 */
[----:B------:R-:W-:-:S13]  /*00b0*/  ISETP.GE.OR P0, PT, R9, UR7, P0 ;  /* 0x0000000709007c0c */ /* 0x000fda0008706670 */
[----:B------:R-:W-:Y:S05]  /*00c0*/  @P0 EXIT ;  /* 0x000000000000094d */ /* 0x000fea0003800000 */
[----:B------:R-:W0:Y:S01]  /*00d0*/  LDC.64 R2, c[0x0][0x380] ;  /* 0x0000e000ff027b82 */ /* 0x000e220000000a00 */
[----:B------:R-:W0:Y:S01]  /*00e0*/  LDCU.64 UR6, c[0x0][0x388] ;  /* 0x00007100ff0677ac */ /* 0x000e220008000a00 */
[----:B------:R-:W1:Y:S06]  /*00f0*/  LDCU.64 UR8, c[0x0][0x398] ;  /* 0x00007300ff0877ac */ /* 0x000e6c0008000a00 */
[----:B------:R-:W1:Y:S01]  /*0100*/  LDC.64 R4, c[0x0][0x390] ;  /* 0x0000e400ff047b82 */ /* 0x000e620000000a00 */
[----:B------:R-:W2:Y:S07]  /*0110*/  LDCU.64 UR4, c[0x0][0x358] ;  /* 0x00006b00ff0477ac */ /* 0x000eae0008000a00 */
[----:B------:R-:W3:Y:S01]  /*0120*/  LDC.64 R6, c[0x0][0x3a0] ;  /* 0x0000e800ff067b82 */ /* 0x000ee20000000a00 */
[----:B0-----:R-:W-:-:S04]  /*0130*/  IMAD.WIDE.U32 R2, R11, UR6, R2 ;  /* 0x000000060b027c25 */ /* 0x001fc8000f8e0002 */
[C---:B------:R-:W-:Y:S01]  /*0140*/  IMAD R3, R11.reuse, UR7, R3 ;  /* 0x000000070b037c24 */ /* 0x040fe2000f8e0203 */
[----:B------:R-:W3:Y:S01]  /*0150*/  LDCU.64 UR6, c[0x0][0x3a8] ;  /* 0x00007500ff0677ac */ /* 0x000ee20008000a00 */
[----:B-1----:R-:W-:-:S04]  /*0160*/  IMAD.WIDE.U32 R4, R11, UR8, R4 ;  /* 0x000000080b047c25 */ /* 0x002fc8000f8e0004 */
[----:B------:R-:W-:Y:S02]  /*0170*/  IMAD R5, R11, UR9, R5 ;  /* 0x000000090b057c24 */ /* 0x000fe4000f8e0205 */
[----:B------:R-:W-:-:S04]  /*0180*/  IMAD.WIDE R2, R9, 0x4, R2 ;  /* 0x0000000409027825 */ /* 0x000fc800078e0202 */
[----:B------:R-:W-:Y:S02]  /*0190*/  IMAD.WIDE R4, R9, 0x4, R4 ;  /* 0x0000000409047825 */ /* 0x000fe400078e0204 */
[----:B--2---:R-:W2:Y:S04]  /*01a0*/  LDG.E R2, desc[UR4][R2.64] ;  /* 0x0000000402027981 */ /* 0x004ea8000c1e1900 */
[----:B------:R-:W2:Y:S01]  /*01b0*/  LDG.E R5, desc[UR4][R4.64] ;  /* 0x0000000404057981 */ /* 0x000ea2000c1e1900 */
[----:B---3--:R-:W-:-:S04]  /*01c0*/  IMAD.WIDE.U32 R6, R11, UR6, R6 ;  /* 0x000000060b067c25 */ /* 0x008fc8000f8e0006 */
[----:B------:R-:W-:Y:S02]  /*01d0*/  IMAD R7, R11, UR7, R7 ;  /* 0x000000070b077c24 */ /* 0x000fe4000f8e0207 */
[----:B------:R-:W-:-:S04]  /*01e0*/  IMAD.WIDE R6, R9, 0x4, R6 ;  /* 0x0000000409067825 */ /* 0x000fc800078e0206 */
[----:B--2---:R-:W-:-:S05]  /*01f0*/  FADD R9, R2, R5 ;  /* 0x0000000502097221 */ /* 0x004fca0000000000 */
[----:B------:R-:W-:Y:S01]  /*0200*/  STG.E desc[UR4][R6.64], R9 ;  /* 0x0000000906007986 */ /* 0x000fe2000c101904 */
[----:B------:R-:W-:Y:S05]  /*0210*/  EXIT ;  /* 0x000000000000794d */ /* 0x000fea0003800000 */
.L_x_0:
[----:B------:R-:W-:-:S00]  /*0220*/  BRA `(.L_x_0) ;  /* 0xfffffffc00fc7947 */ /* 0x000fc0000383ffff */
[----:B------:R-:W-:-:S00]  /*0230*/  NOP ;  /* 0x0000000000007918 */ /* 0x000fc00000000000 */
        /* <DEDUP_REMOVED lines=12> */
.L_x_1:


//--------------------- .nv.shared.reserved.0     --------------------------
	.section	.nv.shared.reserved.0,"aw",@nobits
	.weak		__nv_reservedSMEM_offset_0_alias
	.size		__nv_reservedSMEM_offset_0_alias, 0, 64
	.other		__nv_reservedSMEM_offset_0_alias,@"STO_CUDA_RESERVED_SHARED STV_DEFAULT"
__nv_reservedSMEM_offset_0_alias:
	.zero		0
	.zero		64


//--------------------- .nv.constant0._ZN6device6kernelEPKcmS1_mPcmii --------------------------
	.section	.nv.constant0._ZN6device6kernelEPKcmS1_mPcmii,"a",@progbits
	.sectionflags	@""
	.align	4
.nv.constant0._ZN6device6kernelEPKcmS1_mPcmii:
	.zero		952


//--------------------- SYMBOLS --------------------------

	.type		.nv.reservedSmem.offset0,@object
	.size		.nv.reservedSmem.offset0,0x4
